//
// Generated by NVIDIA NVVM Compiler
//
// Compiler Build ID: CL-36424714
// Cuda compilation tools, release 13.0, V13.0.88
// Based on NVVM 20.0.0
//

.version 9.0
.target sm_100
.address_size 64

	// .globl	_Z4edgePiS_S_S_S_S_
// _ZZ4edgePiS_S_S_S_S_E10quickBreak_$_0 has been demoted

.visible .entry _Z4edgePiS_S_S_S_S_(
	.param .u64 .ptr .align 1 _Z4edgePiS_S_S_S_S__param_0,
	.param .u64 .ptr .align 1 _Z4edgePiS_S_S_S_S__param_1,
	.param .u64 .ptr .align 1 _Z4edgePiS_S_S_S_S__param_2,
	.param .u64 .ptr .align 1 _Z4edgePiS_S_S_S_S__param_3,
	.param .u64 .ptr .align 1 _Z4edgePiS_S_S_S_S__param_4,
	.param .u64 .ptr .align 1 _Z4edgePiS_S_S_S_S__param_5
)
{
	.reg .pred 	%p<8>;
	.reg .b32 	%r<47>;
	.reg .b64 	%rd<27>;
	// demoted variable
	.shared .align 4 .u32 _ZZ4edgePiS_S_S_S_S_E10quickBreak_$_0;
	ld.param.u64 	%rd13, [_Z4edgePiS_S_S_S_S__param_0];
	ld.param.u64 	%rd14, [_Z4edgePiS_S_S_S_S__param_1];
	ld.param.u64 	%rd15, [_Z4edgePiS_S_S_S_S__param_2];
	ld.param.u64 	%rd16, [_Z4edgePiS_S_S_S_S__param_3];
	ld.param.u64 	%rd17, [_Z4edgePiS_S_S_S_S__param_4];
	ld.param.u64 	%rd18, [_Z4edgePiS_S_S_S_S__param_5];
	cvta.to.global.u64 	%rd1, %rd18;
	cvta.to.global.u64 	%rd2, %rd17;
	cvta.to.global.u64 	%rd3, %rd16;
	mov.u32 	%r14, %tid.z;
	mov.u32 	%r15, %ntid.x;
	mov.u32 	%r16, %ntid.y;
	mov.u32 	%r17, %tid.y;
	mov.u32 	%r18, %tid.x;
	mad.lo.s32 	%r19, %r16, %r14, %r17;
	mad.lo.s32 	%r1, %r19, %r15, %r18;
	mul.lo.s32 	%r20, %r15, %r16;
	mov.u32 	%r21, %ntid.z;
	mul.lo.s32 	%r2, %r20, %r21;
	mov.u32 	%r22, %nctaid.x;
	mov.u32 	%r23, %nctaid.y;
	mul.lo.s32 	%r3, %r22, %r23;
	mov.u32 	%r24, %ctaid.z;
	mov.u32 	%r25, %ctaid.y;
	mov.u32 	%r26, %ctaid.x;
	mad.lo.s32 	%r27, %r25, %r22, %r26;
	mad.lo.s32 	%r45, %r3, %r24, %r27;
	ld.global.u32 	%r44, [%rd3];
	setp.ge.s32 	%p1, %r45, %r44;
	@%p1 bra 	$L__BB0_11;
	mul.wide.u32 	%rd4, %r2, 4;
	cvta.to.global.u64 	%rd5, %rd14;
	cvta.to.global.u64 	%rd6, %rd13;
	cvta.to.global.u64 	%rd7, %rd15;
$L__BB0_2:
	mul.lo.s32 	%r8, %r44, %r45;
$L__BB0_3:
	mov.b32 	%r28, 0;
	st.shared.u32 	[_ZZ4edgePiS_S_S_S_S_E10quickBreak_$_0], %r28;
	bar.sync 	0;
	ld.global.u32 	%r29, [%rd2];
	setp.ge.s32 	%p2, %r1, %r29;
	@%p2 bra 	$L__BB0_9;
	mul.wide.u32 	%rd26, %r1, 4;
	mov.u32 	%r46, %r1;
$L__BB0_5:
	add.s64 	%rd10, %rd5, %rd26;
	ld.global.u32 	%r30, [%rd10];
	add.s32 	%r31, %r30, %r8;
	mul.wide.s32 	%rd19, %r31, 4;
	add.s64 	%rd11, %rd1, %rd19;
	ld.global.u32 	%r32, [%rd11];
	add.s64 	%rd20, %rd6, %rd26;
	ld.global.u32 	%r33, [%rd20];
	add.s32 	%r34, %r33, %r8;
	mul.wide.s32 	%rd21, %r34, 4;
	add.s64 	%rd22, %rd1, %rd21;
	ld.global.u32 	%r35, [%rd22];
	add.s64 	%rd23, %rd7, %rd26;
	ld.global.u32 	%r36, [%rd23];
	add.s32 	%r10, %r36, %r35;
	setp.le.s32 	%p3, %r32, %r10;
	@%p3 bra 	$L__BB0_8;
	atom.global.min.s32 	%r37, [%rd11], %r10;
	ld.global.u32 	%r38, [%rd10];
	add.s32 	%r39, %r38, %r8;
	mul.wide.s32 	%rd24, %r39, 4;
	add.s64 	%rd25, %rd1, %rd24;
	ld.global.u32 	%r40, [%rd25];
	setp.ge.s32 	%p4, %r40, %r37;
	@%p4 bra 	$L__BB0_8;
	mov.b32 	%r41, 1;
	st.shared.u32 	[_ZZ4edgePiS_S_S_S_S_E10quickBreak_$_0], %r41;
$L__BB0_8:
	add.s32 	%r46, %r46, %r2;
	ld.global.u32 	%r42, [%rd2];
	add.s64 	%rd26, %rd26, %rd4;
	setp.lt.s32 	%p5, %r46, %r42;
	@%p5 bra 	$L__BB0_5;
$L__BB0_9:
	bar.sync 	0;
	ld.shared.u32 	%r43, [_ZZ4edgePiS_S_S_S_S_E10quickBreak_$_0];
	setp.ne.s32 	%p6, %r43, 0;
	@%p6 bra 	$L__BB0_3;
	add.s32 	%r45, %r45, %r3;
	ld.global.u32 	%r44, [%rd3];
	setp.lt.s32 	%p7, %r45, %r44;
	@%p7 bra 	$L__BB0_2;
$L__BB0_11:
	ret;

}


// ===== COMPILED SASS (sm_100) =====

	.target	sm_100

	.elftype	@"ET_EXEC"


//--------------------- .note.nv.tkinfo           --------------------------
	.section	.note.nv.tkinfo,"",@"SHT_NOTE"
	.sectionflags	@"SHF_NOTE_NV_TKINFO"
	.tkinfo
        /*0018*/ 	.word	0x00000002
        /*0030*/ 	.string	""
        /*0030*/ 	.string	"ptxas"
        /*0030*/ 	.string	"Cuda compilation tools, release 13.0, V13.0.88"
        /*0030*/ 	.string	"Build cuda_13.0.r13.0/compiler.36424714_0"
        /*0030*/ 	.string	"-arch sm_100 -m 64 "



//--------------------- .note.nv.cuinfo           --------------------------
	.section	.note.nv.cuinfo,"",@"SHT_NOTE"
	.sectionflags	@"SHF_NOTE_NV_CUINFO"
        /*0018*/ 	.short	0x0002
        /*001a*/ 	.short	0x0064
        /*001c*/ 	.short	0x0082
	.zero		2


//--------------------- .nv.info                  --------------------------
	.section	.nv.info,"",@"SHT_CUDA_INFO"
	.align	4


	//----- nvinfo : EIATTR_REGCOUNT
	.align		4
        /*0000*/ 	.byte	0x04, 0x2f
        /*0002*/ 	.short	(.L_1 - .L_0)
	.align		4
.L_0:
        /*0004*/ 	.word	index@(_Z4edgePiS_S_S_S_S_)
        /*0008*/ 	.word	0x00000018


	//----- nvinfo : EIATTR_FRAME_SIZE
	.align		4
.L_1:
        /*000c*/ 	.byte	0x04, 0x11
        /*000e*/ 	.short	(.L_3 - .L_2)
	.align		4
.L_2:
        /*0010*/ 	.word	index@(_Z4edgePiS_S_S_S_S_)
        /*0014*/ 	.word	0x00000000


	//----- nvinfo : EIATTR_MIN_STACK_SIZE
	.align		4
.L_3:
        /*0018*/ 	.byte	0x04, 0x12
        /*001a*/ 	.short	(.L_5 - .L_4)
	.align		4
.L_4:
        /*001c*/ 	.word	index@(_Z4edgePiS_S_S_S_S_)
        /*0020*/ 	.word	0x00000000
.L_5:


//--------------------- .nv.compat                --------------------------
	.section	.nv.compat,"",@"SHT_CUDA_COMPAT_INFO"
	.align	4
        /*0000*/ 	.byte	0x02, 0x09, 0x00, 0x00, 0x02, 0x02, 0x01, 0x00, 0x02, 0x05, 0x05, 0x00, 0x03, 0x07, 0x01, 0x01
        /*0010*/ 	.byte	0x02, 0x03, 0x00, 0x00, 0x02, 0x06, 0x01, 0x00, 0x04, 0x0b, 0x08, 0x00, 0x09, 0x00, 0x00, 0x00
        /*0020*/ 	.byte	0x00, 0x00, 0x00, 0x00


//--------------------- .nv.info._Z4edgePiS_S_S_S_S_ --------------------------
	.section	.nv.info._Z4edgePiS_S_S_S_S_,"",@"SHT_CUDA_INFO"
	.sectionflags	@""
	.align	4


	//----- nvinfo : EIATTR_CUDA_API_VERSION
	.align		4
        /*0000*/ 	.byte	0x04, 0x37
        /*0002*/ 	.short	(.L_7 - .L_6)
.L_6:
        /*0004*/ 	.word	0x00000082


	//----- nvinfo : EIATTR_KPARAM_INFO
	.align		4
.L_7:
        /*0008*/ 	.byte	0x04, 0x17
        /*000a*/ 	.short	(.L_9 - .L_8)
.L_8:
        /*000c*/ 	.word	0x00000000
        /*0010*/ 	.short	0x0005
        /*0012*/ 	.short	0x0028
        /*0014*/ 	.byte	0x00, 0xf5, 0x21, 0x00


	//----- nvinfo : EIATTR_KPARAM_INFO
	.align		4
.L_9:
        /*0018*/ 	.byte	0x04, 0x17
        /*001a*/ 	.short	(.L_11 - .L_10)
.L_10:
        /*001c*/ 	.word	0x00000000
        /*0020*/ 	.short	0x0004
        /*0022*/ 	.short	0x0020
        /*0024*/ 	.byte	0x00, 0xf5, 0x21, 0x00


	//----- nvinfo : EIATTR_KPARAM_INFO
	.align		4
.L_11:
        /*0028*/ 	.byte	0x04, 0x17
        /*002a*/ 	.short	(.L_13 - .L_12)
.L_12:
        /*002c*/ 	.word	0x00000000
        /*0030*/ 	.short	0x0003
        /*0032*/ 	.short	0x0018
        /*0034*/ 	.byte	0x00, 0xf5, 0x21, 0x00


	//----- nvinfo : EIATTR_KPARAM_INFO
	.align		4
.L_13:
        /*0038*/ 	.byte	0x04, 0x17
        /*003a*/ 	.short	(.L_15 - .L_14)
.L_14:
        /*003c*/ 	.word	0x00000000
        /*0040*/ 	.short	0x0002
        /*0042*/ 	.short	0x0010
        /*0044*/ 	.byte	0x00, 0xf5, 0x21, 0x00


	//----- nvinfo : EIATTR_KPARAM_INFO
	.align		4
.L_15:
        /*0048*/ 	.byte	0x04, 0x17
        /*004a*/ 	.short	(.L_17 - .L_16)
.L_16:
        /*004c*/ 	.word	0x00000000
        /*0050*/ 	.short	0x0001
        /*0052*/ 	.short	0x0008
        /*0054*/ 	.byte	0x00, 0xf5, 0x21, 0x00


	//----- nvinfo : EIATTR_KPARAM_INFO
	.align		4
.L_17:
        /*0058*/ 	.byte	0x04, 0x17
        /*005a*/ 	.short	(.L_19 - .L_18)
.L_18:
        /*005c*/ 	.word	0x00000000
        /*0060*/ 	.short	0x0000
        /*0062*/ 	.short	0x0000
        /*0064*/ 	.byte	0x00, 0xf5, 0x21, 0x00


	//----- nvinfo : EIATTR_SPARSE_MMA_MASK
	.align		4
.L_19:
        /*0068*/ 	.byte	0x03, 0x50
        /*006a*/ 	.short	0x0000


	//----- nvinfo : EIATTR_MAXREG_COUNT
	.align		4
        /*006c*/ 	.byte	0x03, 0x1b
        /*006e*/ 	.short	0x00ff


	//----- nvinfo : EIATTR_NUM_BARRIERS
	.align		4
        /*0070*/ 	.byte	0x02, 0x4c
        /*0072*/ 	.byte	0x01
	.zero		1


	//----- nvinfo : EIATTR_MERCURY_ISA_VERSION
	.align		4
        /*0074*/ 	.byte	0x03, 0x5f
        /*0076*/ 	.short	0x0101


	//----- nvinfo : EIATTR_VRC_CTA_INIT_COUNT
	.align		4
        /*0078*/ 	.byte	0x02, 0x4a
	.zero		1
	.zero		1


	//----- nvinfo : EIATTR_EXIT_INSTR_OFFSETS
	.align		4
        /*007c*/ 	.byte	0x04, 0x1c
        /*007e*/ 	.short	(.L_21 - .L_20)


	//   ....[0]....
.L_20:
        /*0080*/ 	.word	0x00000160


	//   ....[1]....
        /*0084*/ 	.word	0x00000590


	//----- nvinfo : EIATTR_CRS_STACK_SIZE
	.align		4
.L_21:
        /*0088*/ 	.byte	0x04, 0x1e
        /*008a*/ 	.short	(.L_23 - .L_22)
.L_22:
        /*008c*/ 	.word	0x00000000


	//----- nvinfo : EIATTR_CBANK_PARAM_SIZE
	.align		4
.L_23:
        /*0090*/ 	.byte	0x03, 0x19
        /*0092*/ 	.short	0x0030


	//----- nvinfo : EIATTR_PARAM_CBANK
	.align		4
        /*0094*/ 	.byte	0x04, 0x0a
        /*0096*/ 	.short	(.L_25 - .L_24)
	.align		4
.L_24:
        /*0098*/ 	.word	index@(.nv.constant0._Z4edgePiS_S_S_S_S_)
        /*009c*/ 	.short	0x0380
        /*009e*/ 	.short	0x0030


	//----- nvinfo : EIATTR_SW_WAR
	.align		4
.L_25:
        /*00a0*/ 	.byte	0x04, 0x36
        /*00a2*/ 	.short	(.L_27 - .L_26)
.L_26:
        /*00a4*/ 	.word	0x00000008
.L_27:


//--------------------- .nv.callgraph             --------------------------
	.section	.nv.callgraph,"",@"SHT_CUDA_CALLGRAPH"
	.align	4
	.sectionentsize	8
	.align		4
        /*0000*/ 	.word	0x00000000
	.align		4
        /*0004*/ 	.word	0xffffffff
	.align		4
        /*0008*/ 	.word	0x00000000
	.align		4
        /*000c*/ 	.word	0xfffffffe
	.align		4
        /*0010*/ 	.word	0x00000000
	.align		4
        /*0014*/ 	.word	0xfffffffd
	.align		4
        /*0018*/ 	.word	0x00000000
	.align		4
        /*001c*/ 	.word	0xfffffffc


//--------------------- .text._Z4edgePiS_S_S_S_S_ --------------------------
	.section	.text._Z4edgePiS_S_S_S_S_,"ax",@progbits
	.align	128
        .global         _Z4edgePiS_S_S_S_S_
        .type           _Z4edgePiS_S_S_S_S_,@function
        .size           _Z4edgePiS_S_S_S_S_,(.L_x_8 - _Z4edgePiS_S_S_S_S_)
        .other          _Z4edgePiS_S_S_S_S_,@"STO_CUDA_ENTRY STV_DEFAULT"
_Z4edgePiS_S_S_S_S_:
.text._Z4edgePiS_S_S_S_S_:
[----:B------:R-:W-:Y:S08]  /*0000*/  LDC R1, c[0x0][0x37c] ;  /* 0x0000df00ff017b82 */ /* 0x000ff00000000800 */
[----:B------:R-:W0:Y:S01]  /*0010*/  LDC.64 R2, c[0x0][0x398] ;  /* 0x0000e600ff027b82 */ /* 0x000e220000000a00 */
[----:B------:R-:W0:Y:S02]  /*0020*/  LDCU.64 UR10, c[0x0][0x358] ;  /* 0x00006b00ff0a77ac */ /* 0x000e240008000a00 */
[----:B0-----:R0:W2:Y:S05]  /*0030*/  LDG.E R2, desc[UR10][R2.64] ;  /* 0x0000000a02027981 */ /* 0x0010aa000c1e1900 */
[----:B------:R-:W-:Y:S01]  /*0040*/  S2UR UR4, SR_CTAID.Y ;  /* 0x00000000000479c3 */ /* 0x000fe20000002600 */
[----:B------:R-:W1:Y:S01]  /*0050*/  LDCU UR12, c[0x0][0x360] ;  /* 0x00006c00ff0c77ac */ /* 0x000e620008000800 */
[----:B------:R-:W3:Y:S01]  /*0060*/  S2R R0, SR_TID.Z ;  /* 0x0000000000007919 */ /* 0x000ee20000002300 */
[----:B------:R-:W3:Y:S01]  /*0070*/  LDCU UR7, c[0x0][0x364] ;  /* 0x00006c80ff0777ac */ /* 0x000ee20008000800 */
[----:B------:R-:W3:Y:S04]  /*0080*/  S2R R5, SR_TID.Y ;  /* 0x0000000000057919 */ /* 0x000ee80000002200 */
[----:B------:R-:W4:Y:S01]  /*0090*/  S2UR UR9, SR_CTAID.X ;  /* 0x00000000000979c3 */ /* 0x000f220000002500 */
[----:B0-----:R-:W1:Y:S07]  /*00a0*/  S2R R3, SR_TID.X ;  /* 0x0000000000037919 */ /* 0x001e6e0000002100 */
[----:B------:R-:W0:Y:S01]  /*00b0*/  LDC R4, c[0x0][0x368] ;  /* 0x0000da00ff047b82 */ /* 0x000e220000000800 */
[----:B------:R-:W4:Y:S01]  /*00c0*/  LDCU UR5, c[0x0][0x370] ;  /* 0x00006e00ff0577ac */ /* 0x000f220008000800 */
[----:B------:R-:W5:Y:S06]  /*00d0*/  LDCU UR6, c[0x0][0x374] ;  /* 0x00006e80ff0677ac */ /* 0x000f6c0008000800 */
[----:B------:R-:W1:Y:S01]  /*00e0*/  S2UR UR8, SR_CTAID.Z ;  /* 0x00000000000879c3 */ /* 0x000e620000002700 */
[----:B----4-:R-:W-:-:S02]  /*00f0*/  UIMAD UR4, UR5, UR4, UR9 ;  /* 0x00000004050472a4 */ /* 0x010fc4000f8e0209 */
[----:B-----5:R-:W-:Y:S01]  /*0100*/  UIMAD UR5, UR5, UR6, URZ ;  /* 0x00000006050572a4 */ /* 0x020fe2000f8e02ff */
[----:B---3--:R-:W-:-:S04]  /*0110*/  IMAD R0, R0, UR7, R5 ;  /* 0x0000000700007c24 */ /* 0x008fc8000f8e0205 */
[----:B-1----:R-:W-:Y:S01]  /*0120*/  IMAD R0, R0, UR12, R3 ;  /* 0x0000000c00007c24 */ /* 0x002fe2000f8e0203 */
[----:B------:R-:W-:Y:S02]  /*0130*/  UIMAD UR6, UR5, UR8, UR4 ;  /* 0x00000008050672a4 */ /* 0x000fe4000f8e0204 */
[----:B------:R-:W-:-:S04]  /*0140*/  UIMAD UR4, UR12, UR7, URZ ;  /* 0x000000070c0472a4 */ /* 0x000fc8000f8e02ff */
[----:B--2---:R-:W-:-:S13]  /*0150*/  ISETP.LE.AND P0, PT, R2, UR6, PT ;  /* 0x0000000602007c0c */ /* 0x004fda000bf03270 */
[----:B0-----:R-:W-:Y:S05]  /*0160*/  @P0 EXIT ;  /* 0x000000000000094d */ /* 0x001fea0003800000 */
[----:B------:R-:W-:-:S07]  /*0170*/  IMAD R4, R4, UR4, RZ ;  /* 0x0000000404047c24 */ /* 0x000fce000f8e02ff */
.L_x_6:
[----:B0-----:R-:W-:-:S07]  /*0180*/  IMAD R5, R2, UR6, RZ ;  /* 0x0000000602057c24 */ /* 0x001fce000f8e02ff */
.L_x_5:
[----:B0-----:R-:W0:Y:S01]  /*0190*/  S2UR UR7, SR_CgaCtaId ;  /* 0x00000000000779c3 */ /* 0x001e220000008800 */
[----:B------:R-:W-:Y:S01]  /*01a0*/  UMOV UR4, 0x400 ;  /* 0x0000040000047882 */ /* 0x000fe20000000000 */
[----:B------:R-:W1:Y:S01]  /*01b0*/  LDCU.64 UR8, c[0x0][0x390] ;  /* 0x00007200ff0877ac */ /* 0x000e620008000a00 */
[----:B------:R-:W2:Y:S05]  /*01c0*/  LDCU.128 UR12, c[0x0][0x380] ;  /* 0x00007000ff0c77ac */ /* 0x000eaa0008000c00 */
[----:B------:R-:W3:Y:S01]  /*01d0*/  LDC.64 R2, c[0x0][0x3a0] ;  /* 0x0000e800ff027b82 */ /* 0x000ee20000000a00 */
[----:B0-----:R-:W-:-:S09]  /*01e0*/  ULEA UR4, UR7, UR4, 0x18 ;  /* 0x0000000407047291 */ /* 0x001fd2000f8ec0ff */
[----:B------:R-:W-:Y:S01]  /*01f0*/  STS [UR4], RZ ;  /* 0x000000ffff007988 */ /* 0x000fe20008000804 */
[----:B------:R-:W-:Y:S06]  /*0200*/  BAR.SYNC.DEFER_BLOCKING 0x0 ;  /* 0x0000000000007b1d */ /* 0x000fec0000010000 */
[----:B---3--:R-:W3:Y:S01]  /*0210*/  LDG.E R7, desc[UR10][R2.64] ;  /* 0x0000000a02077981 */ /* 0x008ee2000c1e1900 */
[----:B------:R-:W-:Y:S01]  /*0220*/  BSSY.RECONVERGENT B0, `(.L_x_0) ;  /* 0x000002a000007945 */ /* 0x000fe20003800200 */
[----:B---3--:R-:W-:-:S13]  /*0230*/  ISETP.GE.AND P0, PT, R0, R7, PT ;  /* 0x000000070000720c */ /* 0x008fda0003f06270 */
[----:B-12---:R-:W-:Y:S05]  /*0240*/  @P0 BRA `(.L_x_1) ;  /* 0x00000000009c0947 */ /* 0x006fea0003800000 */
[----:B------:R-:W0:Y:S01]  /*0250*/  LDC.64 R6, c[0x0][0x3a8] ;  /* 0x0000ea00ff067b82 */ /* 0x000e220000000a00 */
[----:B------:R-:W-:Y:S02]  /*0260*/  IMAD.MOV.U32 R13, RZ, RZ, R0 ;  /* 0x000000ffff0d7224 */ /* 0x000fe400078e0000 */
[----:B------:R-:W-:-:S07]  /*0270*/  IMAD.WIDE.U32 R8, R0, 0x4, RZ ;  /* 0x0000000400087825 */ /* 0x000fce00078e00ff */
.L_x_4:
[C---:B------:R-:W-:Y:S02]  /*0280*/  IADD3 R16, P1, PT, R8.reuse, UR12, RZ ;  /* 0x0000000c08107c10 */ /* 0x040fe4000ff3e0ff */
[----:B------:R-:W-:Y:S02]  /*0290*/  IADD3 R10, P0, PT, R8, UR14, RZ ;  /* 0x0000000e080a7c10 */ /* 0x000fe4000ff1e0ff */
[C---:B------:R-:W-:Y:S02]  /*02a0*/  IADD3.X R17, PT, PT, R9.reuse, UR13, RZ, P1, !PT ;  /* 0x0000000d09117c10 */ /* 0x040fe40008ffe4ff */
[----:B------:R-:W-:-:S03]  /*02b0*/  IADD3.X R11, PT, PT, R9, UR15, RZ, P0, !PT ;  /* 0x0000000f090b7c10 */ /* 0x000fc600087fe4ff */
[----:B------:R-:W2:Y:S04]  /*02c0*/  LDG.E R16, desc[UR10][R16.64] ;  /* 0x0000000a10107981 */ /* 0x000ea8000c1e1900 */
[----:B0-----:R-:W3:Y:S01]  /*02d0*/  LDG.E R12, desc[UR10][R10.64] ;  /* 0x0000000a0a0c7981 */ /* 0x001ee2000c1e1900 */
[----:B------:R-:W-:-:S04]  /*02e0*/  IADD3 R18, P0, PT, R8, UR8, RZ ;  /* 0x0000000808127c10 */ /* 0x000fc8000ff1e0ff */
[----:B------:R-:W-:-:S06]  /*02f0*/  IADD3.X R19, PT, PT, R9, UR9, RZ, P0, !PT ;  /* 0x0000000909137c10 */ /* 0x000fcc00087fe4ff */
[----:B------:R-:W4:Y:S01]  /*0300*/  LDG.E R19, desc[UR10][R18.64] ;  /* 0x0000000a12137981 */ /* 0x000f22000c1e1900 */
[----:B--2---:R-:W-:-:S04]  /*0310*/  IMAD.IADD R15, R5, 0x1, R16 ;  /* 0x00000001050f7824 */ /* 0x004fc800078e0210 */
[----:B0-----:R-:W-:-:S04]  /*0320*/  IMAD.WIDE R14, R15, 0x4, R6 ;  /* 0x000000040f0e7825 */ /* 0x001fc800078e0206 */
[----:B---3--:R-:W-:Y:S02]  /*0330*/  IMAD.IADD R21, R5, 0x1, R12 ;  /* 0x0000000105157824 */ /* 0x008fe400078e020c */
[----:B------:R-:W4:Y:S02]  /*0340*/  LDG.E R14, desc[UR10][R14.64] ;  /* 0x0000000a0e0e7981 */ /* 0x000f24000c1e1900 */
[----:B------:R-:W-:-:S05]  /*0350*/  IMAD.WIDE R20, R21, 0x4, R6 ;  /* 0x0000000415147825 */ /* 0x000fca00078e0206 */
[----:B------:R-:W2:Y:S01]  /*0360*/  LDG.E R12, desc[UR10][R20.64] ;  /* 0x0000000a140c7981 */ /* 0x000ea2000c1e1900 */
[----:B------:R-:W-:Y:S01]  /*0370*/  BSSY.RECONVERGENT B1, `(.L_x_2) ;  /* 0x000000f000017945 */ /* 0x000fe20003800200 */
[----:B----4-:R-:W-:-:S04]  /*0380*/  IADD3 R17, PT, PT, R14, R19, RZ ;  /* 0x000000130e117210 */ /* 0x010fc80007ffe0ff */
[----:B--2---:R-:W-:-:S13]  /*0390*/  ISETP.GT.AND P0, PT, R12, R17, PT ;  /* 0x000000110c00720c */ /* 0x004fda0003f04270 */
[----:B------:R-:W-:Y:S05]  /*03a0*/  @!P0 BRA `(.L_x_3) ;  /* 0x00000000002c8947 */ /* 0x000fea0003800000 */
[----:B------:R-:W2:Y:S04]  /*03b0*/  ATOMG.E.MIN.S32.STRONG.GPU PT, R20, desc[UR10][R20.64], R17 ;  /* 0x80000011141479a8 */ /* 0x000ea800089ef30a */
[----:B------:R-:W3:Y:S02]  /*03c0*/  LDG.E R10, desc[UR10][R10.64] ;  /* 0x0000000a0a0a7981 */ /* 0x000ee4000c1e1900 */
[----:B---3--:R-:W-:-:S04]  /*03d0*/  IMAD.IADD R15, R5, 0x1, R10 ;  /* 0x00000001050f7824 */ /* 0x008fc800078e020a */
[----:B------:R-:W-:-:S06]  /*03e0*/  IMAD.WIDE R14, R15, 0x4, R6 ;  /* 0x000000040f0e7825 */ /* 0x000fcc00078e0206 */
[----:B------:R-:W2:Y:S02]  /*03f0*/  LDG.E R15, desc[UR10][R14.64] ;  /* 0x0000000a0e0f7981 */ /* 0x000ea4000c1e1900 */
[----:B--2---:R-:W-:-:S13]  /*0400*/  ISETP.GE.AND P0, PT, R15, R20, PT ;  /* 0x000000140f00720c */ /* 0x004fda0003f06270 */
[----:B------:R-:W0:Y:S01]  /*0410*/  @!P0 S2R R19, SR_CgaCtaId ;  /* 0x0000000000138919 */ /* 0x000e220000008800 */
[----:B------:R-:W-:Y:S01]  /*0420*/  @!P0 MOV R16, 0x400 ;  /* 0x0000040000108802 */ /* 0x000fe20000000f00 */
[----:B------:R-:W-:-:S03]  /*0430*/  @!P0 IMAD.MOV.U32 R12, RZ, RZ, 0x1 ;  /* 0x00000001ff0c8424 */ /* 0x000fc600078e00ff */
[----:B0-----:R-:W-:-:S05]  /*0440*/  @!P0 LEA R19, R19, R16, 0x18 ;  /* 0x0000001013138211 */ /* 0x001fca00078ec0ff */
[----:B------:R0:W-:Y:S02]  /*0450*/  @!P0 STS [R19], R12 ;  /* 0x0000000c13008388 */ /* 0x0001e40000000800 */
.L_x_3:
[----:B------:R-:W-:Y:S05]  /*0460*/  BSYNC.RECONVERGENT B1 ;  /* 0x0000000000017941 */ /* 0x000fea0003800200 */
.L_x_2:
[----:B------:R-:W2:Y:S01]  /*0470*/  LDG.E R10, desc[UR10][R2.64] ;  /* 0x0000000a020a7981 */ /* 0x000ea2000c1e1900 */
[C---:B------:R-:W-:Y:S01]  /*0480*/  IADD3 R13, PT, PT, R4.reuse, R13, RZ ;  /* 0x0000000d040d7210 */ /* 0x040fe20007ffe0ff */
[----:B------:R-:W-:-:S03]  /*0490*/  IMAD.WIDE.U32 R8, R4, 0x4, R8 ;  /* 0x0000000404087825 */ /* 0x000fc600078e0008 */
[----:B--2---:R-:W-:-:S13]  /*04a0*/  ISETP.GE.AND P0, PT, R13, R10, PT ;  /* 0x0000000a0d00720c */ /* 0x004fda0003f06270 */
[----:B------:R-:W-:Y:S05]  /*04b0*/  @!P0 BRA `(.L_x_4) ;  /* 0xfffffffc00708947 */ /* 0x000fea000383ffff */
.L_x_1:
[----:B------:R-:W-:Y:S05]  /*04c0*/  BSYNC.RECONVERGENT B0 ;  /* 0x0000000000007941 */ /* 0x000fea0003800200 */
.L_x_0:
[----:B------:R-:W1:Y:S08]  /*04d0*/  S2UR UR7, SR_CgaCtaId ;  /* 0x00000000000779c3 */ /* 0x000e700000008800 */
[----:B------:R-:W-:Y:S06]  /*04e0*/  BAR.SYNC.DEFER_BLOCKING 0x0 ;  /* 0x0000000000007b1d */ /* 0x000fec0000010000 */
[----:B------:R-:W-:-:S02]  /*04f0*/  UMOV UR4, 0x400 ;  /* 0x0000040000047882 */ /* 0x000fc40000000000 */
[----:B-1----:R-:W-:-:S09]  /*0500*/  ULEA UR4, UR7, UR4, 0x18 ;  /* 0x0000000407047291 */ /* 0x002fd2000f8ec0ff */
[----:B------:R-:W1:Y:S02]  /*0510*/  LDS R2, [UR4] ;  /* 0x00000004ff027984 */ /* 0x000e640008000800 */
[----:B-1----:R-:W-:-:S13]  /*0520*/  ISETP.NE.AND P0, PT, R2, RZ, PT ;  /* 0x000000ff0200720c */ /* 0x002fda0003f05270 */
[----:B------:R-:W-:Y:S05]  /*0530*/  @P0 BRA `(.L_x_5) ;  /* 0xfffffffc00140947 */ /* 0x000fea000383ffff */
[----:B------:R-:W1:Y:S02]  /*0540*/  LDC.64 R2, c[0x0][0x398] ;  /* 0x0000e600ff027b82 */ /* 0x000e640000000a00 */
[----:B-1----:R-:W2:Y:S01]  /*0550*/  LDG.E R2, desc[UR10][R2.64] ;  /* 0x0000000a02027981 */ /* 0x002ea2000c1e1900 */
[----:B------:R-:W-:-:S06]  /*0560*/  UIADD3 UR6, UPT, UPT, UR5, UR6, URZ ;  /* 0x0000000605067290 */ /* 0x000fcc000fffe0ff */
[----:B--2---:R-:W-:-:S13]  /*0570*/  ISETP.LE.AND P0, PT, R2, UR6, PT ;  /* 0x0000000602007c0c */ /* 0x004fda000bf03270 */
[----:B------:R-:W-:Y:S05]  /*0580*/  @!P0 BRA `(.L_x_6) ;  /* 0xfffffff800fc8947 */ /* 0x000fea000383ffff */
[----:B------:R-:W-:Y:S05]  /*0590*/  EXIT ;  /* 0x000000000000794d */ /* 0x000fea0003800000 */
.L_x_7:
[----:B------:R-:W-:-:S00]  /*05a0*/  BRA `(.L_x_7) ;  /* 0xfffffffc00fc7947 */ /* 0x000fc0000383ffff */
[----:B------:R-:W-:-:S00]  /*05b0*/  NOP ;  /* 0x0000000000007918 */ /* 0x000fc00000000000 */
        /* <DEDUP_REMOVED lines=12> */
.L_x_8:


//--------------------- .nv.shared._Z4edgePiS_S_S_S_S_ --------------------------
	.section	.nv.shared._Z4edgePiS_S_S_S_S_,"aw",@nobits
	.sectionflags	@""
	.align	4
.nv.shared._Z4edgePiS_S_S_S_S_:
	.zero		1028


//--------------------- .nv.shared.reserved.0     --------------------------
	.section	.nv.shared.reserved.0,"aw",@nobits
	.weak		__nv_reservedSMEM_offset_0_alias
	.size		__nv_reservedSMEM_offset_0_alias, 0, 64
	.other		__nv_reservedSMEM_offset_0_alias,@"STO_CUDA_RESERVED_SHARED STV_DEFAULT"
__nv_reservedSMEM_offset_0_alias:
	.zero		0
	.zero		64


//--------------------- .nv.constant0._Z4edgePiS_S_S_S_S_ --------------------------
	.section	.nv.constant0._Z4edgePiS_S_S_S_S_,"a",@progbits
	.sectionflags	@""
	.align	4
.nv.constant0._Z4edgePiS_S_S_S_S_:
	.zero		944


//--------------------- SYMBOLS --------------------------

	.type		.nv.reservedSmem.offset0,@object
	.size		.nv.reservedSmem.offset0,0x4
	.type		.nv.reservedSmem.cap,@object
	.size		.nv.reservedSmem.cap,0x4
